	.headerflags	@"EF_CUDA_TEXMODE_UNIFIED EF_CUDA_64BIT_ADDRESS EF_CUDA_ACCELERATORS EF_CUDA_SM90 EF_CUDA_VIRTUAL_SM(EF_CUDA_SM90)"
	.elftype	@"ET_EXEC"


//--------------------- .nv.info                  --------------------------
	.section	.nv.info,"",@"SHT_CUDA_INFO"
	.align	4


	//----- nvinfo : EIATTR_REGCOUNT
	.align		4
        /*0000*/ 	.byte	0x04, 0x2f
        /*0002*/ 	.short	(.L_1 - .L_0)
	.align		4
.L_0:
        /*0004*/ 	.word	index@(triton_poi_fused_convolution_relu_threshold_backward_2)
        /*0008*/ 	.word	0x0000000c


	//----- nvinfo : EIATTR_MIN_STACK_SIZE
	.align		4
.L_1:
        /*000c*/ 	.byte	0x04, 0x12
        /*000e*/ 	.short	(.L_3 - .L_2)
	.align		4
.L_2:
        /*0010*/ 	.word	index@(triton_poi_fused_convolution_relu_threshold_backward_2)
        /*0014*/ 	.word	0x00000000


	//----- nvinfo : EIATTR_FRAME_SIZE
	.align		4
.L_3:
        /*0018*/ 	.byte	0x04, 0x11
        /*001a*/ 	.short	(.L_5 - .L_4)
	.align		4
.L_4:
        /*001c*/ 	.word	index@(triton_poi_fused_convolution_relu_threshold_backward_2)
        /*0020*/ 	.word	0x00000000


	//----- nvinfo : EIATTR_MIN_STACK_SIZE
	.align		4
.L_5:
        /*0024*/ 	.byte	0x04, 0x12
        /*0026*/ 	.short	(.L_7 - .L_6)
	.align		4
.L_6:
        /*0028*/ 	.word	index@(triton_poi_fused_convolution_relu_threshold_backward_2)
        /*002c*/ 	.word	0x00000000
.L_7:


//--------------------- .nv.info.triton_poi_fused_convolution_relu_threshold_backward_2 --------------------------
	.section	.nv.info.triton_poi_fused_convolution_relu_threshold_backward_2,"",@"SHT_CUDA_INFO"
	.sectionflags	@""
	.align	4


	//----- nvinfo : EIATTR_CUDA_API_VERSION
	.align		4
        /*0000*/ 	.byte	0x04, 0x37
        /*0002*/ 	.short	(.L_9 - .L_8)
.L_8:
        /*0004*/ 	.word	0x0000007c


	//----- nvinfo : EIATTR_KPARAM_INFO
	.align		4
.L_9:
        /*0008*/ 	.byte	0x04, 0x17
        /*000a*/ 	.short	(.L_11 - .L_10)
.L_10:
        /*000c*/ 	.word	0x00000000
        /*0010*/ 	.short	0x0003
        /*0012*/ 	.short	0x0018
        /*0014*/ 	.byte	0x00, 0xf0, 0x11, 0x00


	//----- nvinfo : EIATTR_KPARAM_INFO
	.align		4
.L_11:
        /*0018*/ 	.byte	0x04, 0x17
        /*001a*/ 	.short	(.L_13 - .L_12)
.L_12:
        /*001c*/ 	.word	0x00000000
        /*0020*/ 	.short	0x0002
        /*0022*/ 	.short	0x0010
        /*0024*/ 	.byte	0x00, 0xf4, 0x21, 0x00


	//----- nvinfo : EIATTR_KPARAM_INFO
	.align		4
.L_13:
        /*0028*/ 	.byte	0x04, 0x17
        /*002a*/ 	.short	(.L_15 - .L_14)
.L_14:
        /*002c*/ 	.word	0x00000000
        /*0030*/ 	.short	0x0001
        /*0032*/ 	.short	0x0008
        /*0034*/ 	.byte	0x00, 0xf4, 0x21, 0x00


	//----- nvinfo : EIATTR_KPARAM_INFO
	.align		4
.L_15:
        /*0038*/ 	.byte	0x04, 0x17
        /*003a*/ 	.short	(.L_17 - .L_16)
.L_16:
        /*003c*/ 	.word	0x00000000
        /*0040*/ 	.short	0x0000
        /*0042*/ 	.short	0x0000
        /*0044*/ 	.byte	0x00, 0xf4, 0x21, 0x00


	//----- nvinfo : EIATTR_SPARSE_MMA_MASK
	.align		4
.L_17:
        /*0048*/ 	.byte	0x03, 0x50
        /*004a*/ 	.short	0x0000


	//----- nvinfo : EIATTR_MAXREG_COUNT
	.align		4
        /*004c*/ 	.byte	0x03, 0x1b
        /*004e*/ 	.short	0x00ff


	//----- nvinfo : EIATTR_EXIT_INSTR_OFFSETS
	.align		4
        /*0050*/ 	.byte	0x04, 0x1c
        /*0052*/ 	.short	(.L_19 - .L_18)


	//   ....[0]....
.L_18:
        /*0054*/ 	.word	0x000001e0


	//   ....[1]....
        /*0058*/ 	.word	0x00000200


	//----- nvinfo : EIATTR_REQNTID
	.align		4
.L_19:
        /*005c*/ 	.byte	0x04, 0x10
        /*005e*/ 	.short	(.L_21 - .L_20)
.L_20:
        /*0060*/ 	.word	0x00000080
        /*0064*/ 	.word	0x00000001
        /*0068*/ 	.word	0x00000001


	//----- nvinfo : EIATTR_CBANK_PARAM_SIZE
	.align		4
.L_21:
        /*006c*/ 	.byte	0x03, 0x19
        /*006e*/ 	.short	0x001c


	//----- nvinfo : EIATTR_PARAM_CBANK
	.align		4
        /*0070*/ 	.byte	0x04, 0x0a
        /*0072*/ 	.short	(.L_23 - .L_22)
	.align		4
.L_22:
        /*0074*/ 	.word	index@(.nv.constant0.triton_poi_fused_convolution_relu_threshold_backward_2)
        /*0078*/ 	.short	0x0210
        /*007a*/ 	.short	0x001c


	//----- nvinfo : EIATTR_SW_WAR
	.align		4
.L_23:
        /*007c*/ 	.byte	0x04, 0x36
        /*007e*/ 	.short	(.L_25 - .L_24)
.L_24:
        /*0080*/ 	.word	0x00000008
.L_25:


//--------------------- .nv.callgraph             --------------------------
	.section	.nv.callgraph,"",@"SHT_CUDA_CALLGRAPH"
	.align	4
	.sectionentsize	8
	.align		4
        /*0000*/ 	.word	0x00000000
	.align		4
        /*0004*/ 	.word	0xffffffff
	.align		4
        /*0008*/ 	.word	0x00000000
	.align		4
        /*000c*/ 	.word	0xfffffffe
	.align		4
        /*0010*/ 	.word	0x00000000
	.align		4
        /*0014*/ 	.word	0xfffffffd
	.align		4
        /*0018*/ 	.word	0x00000000
	.align		4
        /*001c*/ 	.word	0xfffffffc


//--------------------- .text.triton_poi_fused_convolution_relu_threshold_backward_2 --------------------------
	.section	.text.triton_poi_fused_convolution_relu_threshold_backward_2,"ax",@progbits
	.align	128
        .global         triton_poi_fused_convolution_relu_threshold_backward_2
        .type           triton_poi_fused_convolution_relu_threshold_backward_2,@function
        .size           triton_poi_fused_convolution_relu_threshold_backward_2,(.L_x_1 - triton_poi_fused_convolution_relu_threshold_backward_2)
        .other          triton_poi_fused_convolution_relu_threshold_backward_2,@"STO_CUDA_ENTRY STV_DEFAULT"
triton_poi_fused_convolution_relu_threshold_backward_2:
.text.triton_poi_fused_convolution_relu_threshold_backward_2:
[----:B------:R-:W0:Y:S02]  /*0000*/  LDC R1, c[0x0][0x28] ;  /* 0x00000a00ff017b82 */ /* 0x000e240000000800 */
[----:B------:R-:W1:Y:S01]  /*0010*/  S2R R0, SR_TID.X ;  /* 0x0000000000007919 */ /* 0x000e620000002100 */
[----:B------:R-:W2:Y:S01]  /*0020*/  LDC.64 R4, c[0x0][0x218] ;  /* 0x00008600ff047b82 */ /* 0x000ea20000000a00 */
[----:B------:R-:W-:Y:S01]  /*0030*/  ULDC.64 UR4, c[0x0][0x208] ;  /* 0x0000820000047ab9 */ /* 0x000fe20000000a00 */
[----:B------:R-:W-:Y:S01]  /*0040*/  ULDC.64 UR6, c[0x0][0x220] ;  /* 0x0000880000067ab9 */ /* 0x000fe20000000a00 */
[----:B------:R-:W3:Y:S01]  /*0050*/  S2R R7, SR_CTAID.X ;  /* 0x0000000000077919 */ /* 0x000ee20000002500 */
[----:B-1----:R-:W-:Y:S02]  /*0060*/  LOP3.LUT R0, R0, 0x7f, RZ, 0xc0, !PT ;  /* 0x0000007f00007812 */ /* 0x002fe400078ec0ff */
[----:B---3--:R-:W-:-:S03]  /*0070*/  SHF.R.S32.HI R2, RZ, 0x18, R7 ;  /* 0x00000018ff027819 */ /* 0x008fc60000011407 */
[----:B------:R-:W-:Y:S01]  /*0080*/  IMAD R7, R7, 0x80, R0 ;  /* 0x0000008007077824 */ /* 0x000fe200078e0200 */
[----:B------:R-:W-:Y:S02]  /*0090*/  SGXT R0, R2, 0x1 ;  /* 0x000000010200781a */ /* 0x000fe40000000200 */
[----:B------:R-:W1:Y:S02]  /*00a0*/  LDC.64 R2, c[0x0][0x210] ;  /* 0x00008400ff027b82 */ /* 0x000e640000000a00 */
[----:B------:R-:W-:Y:S02]  /*00b0*/  ISETP.GE.AND P0, PT, R7, 0x100, PT ;  /* 0x000001000700780c */ /* 0x000fe40003f06270 */
[----:B------:R-:W-:-:S04]  /*00c0*/  LEA.HI R0, R0, R7, RZ, 0x4 ;  /* 0x0000000700007211 */ /* 0x000fc800078f20ff */
[----:B------:R-:W-:-:S04]  /*00d0*/  SHF.R.S32.HI R0, RZ, 0x4, R0 ;  /* 0x00000004ff007819 */ /* 0x000fc80000011400 */
[----:B------:R-:W-:-:S04]  /*00e0*/  LEA.HI R6, R0, R0, RZ, 0x2 ;  /* 0x0000000000067211 */ /* 0x000fc800078f10ff */
[----:B------:R-:W-:-:S05]  /*00f0*/  LOP3.LUT R9, R6, 0xfffffffc, RZ, 0xc0, !PT ;  /* 0xfffffffc06097812 */ /* 0x000fca00078ec0ff */
[----:B------:R-:W-:Y:S02]  /*0100*/  IMAD.IADD R9, R0, 0x1, -R9 ;  /* 0x0000000100097824 */ /* 0x000fe400078e0a09 */
[----:B------:R-:W-:Y:S02]  /*0110*/  IMAD.MOV.U32 R0, RZ, RZ, RZ ;  /* 0x000000ffff007224 */ /* 0x000fe400078e00ff */
[----:B--2---:R-:W-:-:S04]  /*0120*/  IMAD.WIDE R4, R9, 0x4, R4 ;  /* 0x0000000409047825 */ /* 0x004fc800078e0204 */
[----:B------:R-:W-:Y:S02]  /*0130*/  IMAD.MOV.U32 R9, RZ, RZ, RZ ;  /* 0x000000ffff097224 */ /* 0x000fe400078e00ff */
[----:B-1----:R-:W-:-:S04]  /*0140*/  IMAD.WIDE R2, R7, 0x4, R2 ;  /* 0x0000000407027825 */ /* 0x002fc800078e0202 */
[----:B------:R-:W2:Y:S04]  /*0150*/  @!P0 LDG.E.EL R9, desc[UR4][R4.64] ;  /* 0x0000000404098981 */ /* 0x000ea8000c2e1900 */
[----:B------:R-:W2:Y:S02]  /*0160*/  @!P0 LDG.E R0, desc[UR4][R2.64] ;  /* 0x0000000402008981 */ /* 0x000ea4000c1e1900 */
[----:B--2---:R-:W-:Y:S01]  /*0170*/  FADD R6, R9, R0 ;  /* 0x0000000009067221 */ /* 0x004fe20000000000 */
[----:B------:R-:W-:-:S04]  /*0180*/  FSETP.GEU.AND P1, PT, R0, -R9, PT ;  /* 0x800000090000720b */ /* 0x000fc80003f2e000 */
[----:B------:R-:W-:Y:S02]  /*0190*/  FSEL R0, R6, RZ, P1 ;  /* 0x000000ff06007208 */ /* 0x000fe40000800000 */
[----:B------:R-:W-:Y:S02]  /*01a0*/  IADD3 R6, P2, R7, UR6, RZ ;  /* 0x0000000607067c10 */ /* 0x000fe4000ff5e0ff */
[----:B------:R-:W-:Y:S02]  /*01b0*/  FSETP.GTU.AND P1, PT, R0, RZ, PT ;  /* 0x000000ff0000720b */ /* 0x000fe40003f2c000 */
[----:B------:R-:W-:Y:S02]  /*01c0*/  LEA.HI.X.SX32 R7, R7, UR7, 0x1, P2 ;  /* 0x0000000707077c11 */ /* 0x000fe400090f0eff */
[----:B------:R-:W-:Y:S01]  /*01d0*/  SEL R9, RZ, 0x1, P1 ;  /* 0x00000001ff097807 */ /* 0x000fe20000800000 */
[----:B------:R-:W-:Y:S08]  /*01e0*/  @P0 EXIT ;  /* 0x000000000000094d */ /* 0x000ff00003800000 */
[----:B------:R-:W-:Y:S01]  /*01f0*/  STG.E.U8 desc[UR4][R6.64], R9 ;  /* 0x0000000906007986 */ /* 0x000fe2000c101104 */
[----:B------:R-:W-:Y:S05]  /*0200*/  EXIT ;  /* 0x000000000000794d */ /* 0x000fea0003800000 */
.L_x_0:
[----:B------:R-:W-:-:S00]  /*0210*/  BRA `(.L_x_0) ;  /* 0xfffffffc00fc7947 */ /* 0x000fc0000383ffff */
[----:B------:R-:W-:-:S00]  /*0220*/  NOP ;  /* 0x0000000000007918 */ /* 0x000fc00000000000 */
        /* <DEDUP_REMOVED lines=13> */
.L_x_1:


//--------------------- .nv.constant0.triton_poi_fused_convolution_relu_threshold_backward_2 --------------------------
	.section	.nv.constant0.triton_poi_fused_convolution_relu_threshold_backward_2,"a",@progbits
	.sectionflags	@""
	.align	4
.nv.constant0.triton_poi_fused_convolution_relu_threshold_backward_2:
	.zero		556
